//
// Generated by NVIDIA NVVM Compiler
//
// Compiler Build ID: CL-36424714
// Cuda compilation tools, release 13.0, V13.0.88
// Based on NVVM 20.0.0
//

.version 9.0
.target sm_100
.address_size 64

	// .globl	_Z17simple_gpu_kernelv
.extern .func  (.param .b32 func_retval0) vprintf
(
	.param .b64 vprintf_param_0,
	.param .b64 vprintf_param_1
)
;
.global .align 1 .b8 $str[34] = {60, 61, 61, 61, 61, 61, 61, 61, 61, 61, 61, 61, 61, 61, 61, 61, 61, 61, 61, 61, 61, 61, 61, 61, 61, 61, 61, 61, 61, 61, 61, 62, 10};
.global .align 1 .b8 $str$1[28] = {115, 116, 97, 114, 116, 105, 110, 103, 32, 115, 105, 109, 112, 108, 101, 95, 103, 112, 117, 95, 107, 101, 114, 110, 101, 108, 10};
.global .align 1 .b8 $str$2[29] = {102, 105, 110, 105, 115, 104, 105, 110, 103, 32, 115, 105, 109, 112, 108, 101, 95, 103, 112, 117, 95, 107, 101, 114, 110, 101, 108, 10};

.visible .entry _Z17simple_gpu_kernelv()
{
	.reg .b32 	%r<9>;
	.reg .b64 	%rd<7>;

	mov.u64 	%rd1, $str;
	cvta.global.u64 	%rd2, %rd1;
	{ // callseq 0, 0
	.param .b64 param0;
	st.param.b64 	[param0], %rd2;
	.param .b64 param1;
	st.param.b64 	[param1], 0;
	.param .b32 retval0;
	call.uni (retval0), 
	vprintf, 
	(
	param0, 
	param1
	);
	ld.param.b32 	%r1, [retval0];
	} // callseq 0
	mov.u64 	%rd3, $str$1;
	cvta.global.u64 	%rd4, %rd3;
	{ // callseq 1, 0
	.param .b64 param0;
	st.param.b64 	[param0], %rd4;
	.param .b64 param1;
	st.param.b64 	[param1], 0;
	.param .b32 retval0;
	call.uni (retval0), 
	vprintf, 
	(
	param0, 
	param1
	);
	ld.param.b32 	%r3, [retval0];
	} // callseq 1
	mov.u64 	%rd5, $str$2;
	cvta.global.u64 	%rd6, %rd5;
	{ // callseq 2, 0
	.param .b64 param0;
	st.param.b64 	[param0], %rd6;
	.param .b64 param1;
	st.param.b64 	[param1], 0;
	.param .b32 retval0;
	call.uni (retval0), 
	vprintf, 
	(
	param0, 
	param1
	);
	ld.param.b32 	%r5, [retval0];
	} // callseq 2
	{ // callseq 3, 0
	.param .b64 param0;
	st.param.b64 	[param0], %rd2;
	.param .b64 param1;
	st.param.b64 	[param1], 0;
	.param .b32 retval0;
	call.uni (retval0), 
	vprintf, 
	(
	param0, 
	param1
	);
	ld.param.b32 	%r7, [retval0];
	} // callseq 3
	ret;

}


// ===== COMPILED SASS (sm_100) =====

	.target	sm_100

	.elftype	@"ET_EXEC"


//--------------------- .note.nv.tkinfo           --------------------------
	.section	.note.nv.tkinfo,"",@"SHT_NOTE"
	.sectionflags	@"SHF_NOTE_NV_TKINFO"
	.tkinfo
        /*0018*/ 	.word	0x00000002
        /*0030*/ 	.string	""
        /*0030*/ 	.string	"ptxas"
        /*0030*/ 	.string	"Cuda compilation tools, release 13.0, V13.0.88"
        /*0030*/ 	.string	"Build cuda_13.0.r13.0/compiler.36424714_0"
        /*0030*/ 	.string	"-arch sm_100 -m 64 "



//--------------------- .note.nv.cuinfo           --------------------------
	.section	.note.nv.cuinfo,"",@"SHT_NOTE"
	.sectionflags	@"SHF_NOTE_NV_CUINFO"
        /*0018*/ 	.short	0x0002
        /*001a*/ 	.short	0x0064
        /*001c*/ 	.short	0x0082
	.zero		2


//--------------------- .nv.info                  --------------------------
	.section	.nv.info,"",@"SHT_CUDA_INFO"
	.align	4


	//----- nvinfo : EIATTR_REGCOUNT
	.align		4
        /*0000*/ 	.byte	0x04, 0x2f
        /*0002*/ 	.short	(.L_4 - .L_3)
	.align		4
.L_3:
        /*0004*/ 	.word	index@(_Z17simple_gpu_kernelv)
        /*0008*/ 	.word	0x00000018


	//----- nvinfo : EIATTR_FRAME_SIZE
	.align		4
.L_4:
        /*000c*/ 	.byte	0x04, 0x11
        /*000e*/ 	.short	(.L_6 - .L_5)
	.align		4
.L_5:
        /*0010*/ 	.word	index@(_Z17simple_gpu_kernelv)
        /*0014*/ 	.word	0x00000000


	//----- nvinfo : EIATTR_MIN_STACK_SIZE
	.align		4
.L_6:
        /*0018*/ 	.byte	0x04, 0x12
        /*001a*/ 	.short	(.L_8 - .L_7)
	.align		4
.L_7:
        /*001c*/ 	.word	index@(_Z17simple_gpu_kernelv)
        /*0020*/ 	.word	0x00000000
.L_8:


//--------------------- .nv.compat                --------------------------
	.section	.nv.compat,"",@"SHT_CUDA_COMPAT_INFO"
	.align	4
        /*0000*/ 	.byte	0x02, 0x09, 0x00, 0x00, 0x02, 0x02, 0x01, 0x00, 0x02, 0x05, 0x05, 0x00, 0x03, 0x07, 0x01, 0x01
        /*0010*/ 	.byte	0x02, 0x03, 0x00, 0x00, 0x02, 0x06, 0x01, 0x00, 0x04, 0x0b, 0x08, 0x00, 0x09, 0x00, 0x00, 0x00
        /*0020*/ 	.byte	0x00, 0x00, 0x00, 0x00


//--------------------- .nv.info._Z17simple_gpu_kernelv --------------------------
	.section	.nv.info._Z17simple_gpu_kernelv,"",@"SHT_CUDA_INFO"
	.sectionflags	@""
	.align	4


	//----- nvinfo : EIATTR_CUDA_API_VERSION
	.align		4
        /*0000*/ 	.byte	0x04, 0x37
        /*0002*/ 	.short	(.L_10 - .L_9)
.L_9:
        /*0004*/ 	.word	0x00000082


	//----- nvinfo : EIATTR_SPARSE_MMA_MASK
	.align		4
.L_10:
        /*0008*/ 	.byte	0x03, 0x50
        /*000a*/ 	.short	0x0000


	//----- nvinfo : EIATTR_MAXREG_COUNT
	.align		4
        /*000c*/ 	.byte	0x03, 0x1b
        /*000e*/ 	.short	0x00ff


	//----- nvinfo : EIATTR_EXTERNS
	.align		4
        /*0010*/ 	.byte	0x04, 0x0f
        /*0012*/ 	.short	(.L_12 - .L_11)


	//   ....[0]....
	.align		4
.L_11:
        /*0014*/ 	.word	index@(vprintf)


	//----- nvinfo : EIATTR_MERCURY_ISA_VERSION
	.align		4
.L_12:
        /*0018*/ 	.byte	0x03, 0x5f
        /*001a*/ 	.short	0x0101


	//----- nvinfo : EIATTR_VRC_CTA_INIT_COUNT
	.align		4
        /*001c*/ 	.byte	0x02, 0x4a
	.zero		1
	.zero		1


	//----- nvinfo : EIATTR_SYSCALL_OFFSETS
	.align		4
        /*0020*/ 	.byte	0x04, 0x46
        /*0022*/ 	.short	(.L_14 - .L_13)


	//   ....[0]....
.L_13:
        /*0024*/ 	.word	0x00000080


	//   ....[1]....
        /*0028*/ 	.word	0x000000f0


	//   ....[2]....
        /*002c*/ 	.word	0x00000160


	//   ....[3]....
        /*0030*/ 	.word	0x000001d0


	//----- nvinfo : EIATTR_EXIT_INSTR_OFFSETS
	.align		4
.L_14:
        /*0034*/ 	.byte	0x04, 0x1c
        /*0036*/ 	.short	(.L_16 - .L_15)


	//   ....[0]....
.L_15:
        /*0038*/ 	.word	0x000001e0


	//----- nvinfo : EIATTR_SW_WAR
	.align		4
.L_16:
        /*003c*/ 	.byte	0x04, 0x36
        /*003e*/ 	.short	(.L_18 - .L_17)
.L_17:
        /*0040*/ 	.word	0x00000008
.L_18:


//--------------------- .nv.callgraph             --------------------------
	.section	.nv.callgraph,"",@"SHT_CUDA_CALLGRAPH"
	.align	4
	.sectionentsize	8
	.align		4
        /*0000*/ 	.word	0x00000000
	.align		4
        /*0004*/ 	.word	0xffffffff
	.align		4
        /*0008*/ 	.word	index@(_Z17simple_gpu_kernelv)
	.align		4
        /*000c*/ 	.word	index@(vprintf)
	.align		4
        /*0010*/ 	.word	0x00000000
	.align		4
        /*0014*/ 	.word	0xfffffffe
	.align		4
        /*0018*/ 	.word	0x00000000
	.align		4
        /*001c*/ 	.word	0xfffffffd
	.align		4
        /*0020*/ 	.word	0x00000000
	.align		4
        /*0024*/ 	.word	0xfffffffc


//--------------------- .nv.constant4             --------------------------
	.section	.nv.constant4,"a",@progbits
	.align	8
	.align		8
.nv.constant4:
        /*0000*/ 	.dword	vprintf
	.align		8
        /*0008*/ 	.dword	$str
	.align		8
        /*0010*/ 	.dword	$str$1
	.align		8
        /*0018*/ 	.dword	$str$2


//--------------------- .text._Z17simple_gpu_kernelv --------------------------
	.section	.text._Z17simple_gpu_kernelv,"ax",@progbits
	.align	128
        .global         _Z17simple_gpu_kernelv
        .type           _Z17simple_gpu_kernelv,@function
        .size           _Z17simple_gpu_kernelv,(.L_x_5 - _Z17simple_gpu_kernelv)
        .other          _Z17simple_gpu_kernelv,@"STO_CUDA_ENTRY STV_DEFAULT"
_Z17simple_gpu_kernelv:
.text._Z17simple_gpu_kernelv:
[----:B------:R-:W0:Y:S01]  /*0000*/  LDC R1, c[0x0][0x37c] ;  /* 0x0000df00ff017b82 */ /* 0x000e220000000800 */
[----:B------:R-:W-:Y:S01]  /*0010*/  MOV R2, 0x0 ;  /* 0x0000000000027802 */ /* 0x000fe20000000f00 */
[----:B------:R-:W1:Y:S01]  /*0020*/  LDCU.64 UR4, c[0x4][0x8] ;  /* 0x01000100ff0477ac */ /* 0x000e620008000a00 */
[----:B------:R-:W-:-:S05]  /*0030*/  CS2R R6, SRZ ;  /* 0x0000000000067805 */ /* 0x000fca000001ff00 */
[----:B------:R2:W3:Y:S01]  /*0040*/  LDC.64 R8, c[0x4][R2] ;  /* 0x0100000002087b82 */ /* 0x0004e20000000a00 */
[----:B-1----:R-:W-:Y:S02]  /*0050*/  IMAD.U32 R4, RZ, RZ, UR4 ;  /* 0x00000004ff047e24 */ /* 0x002fe4000f8e00ff */
[----:B--2---:R-:W-:-:S07]  /*0060*/  IMAD.U32 R5, RZ, RZ, UR5 ;  /* 0x00000005ff057e24 */ /* 0x004fce000f8e00ff */
[----:B------:R-:W-:-:S07]  /*0070*/  LEPC R20, `(.L_x_0) ;  /* 0x000000001014794e */ /* 0x000fce0000000000 */
[----:B0--3--:R-:W-:Y:S05]  /*0080*/  CALL.ABS.NOINC R8 ;  /* 0x0000000008007343 */ /* 0x009fea0003c00000 */
.L_x_0:
[----:B------:R0:W1:Y:S01]  /*0090*/  LDC.64 R8, c[0x4][R2] ;  /* 0x0100000002087b82 */ /* 0x0000620000000a00 */
[----:B------:R-:W2:Y:S01]  /*00a0*/  LDCU.64 UR4, c[0x4][0x10] ;  /* 0x01000200ff0477ac */ /* 0x000ea20008000a00 */
[----:B------:R-:W-:Y:S01]  /*00b0*/  CS2R R6, SRZ ;  /* 0x0000000000067805 */ /* 0x000fe2000001ff00 */
[----:B--2---:R-:W-:Y:S02]  /*00c0*/  IMAD.U32 R4, RZ, RZ, UR4 ;  /* 0x00000004ff047e24 */ /* 0x004fe4000f8e00ff */
[----:B0-----:R-:W-:-:S07]  /*00d0*/  IMAD.U32 R5, RZ, RZ, UR5 ;  /* 0x00000005ff057e24 */ /* 0x001fce000f8e00ff */
[----:B------:R-:W-:-:S07]  /*00e0*/  LEPC R20, `(.L_x_1) ;  /* 0x000000001014794e */ /* 0x000fce0000000000 */
[----:B-1----:R-:W-:Y:S05]  /*00f0*/  CALL.ABS.NOINC R8 ;  /* 0x0000000008007343 */ /* 0x002fea0003c00000 */
.L_x_1:
[----:B------:R0:W1:Y:S01]  /*0100*/  LDC.64 R8, c[0x4][R2] ;  /* 0x0100000002087b82 */ /* 0x0000620000000a00 */
[----:B------:R-:W2:Y:S01]  /*0110*/  LDCU.64 UR4, c[0x4][0x18] ;  /* 0x01000300ff0477ac */ /* 0x000ea20008000a00 */
[----:B------:R-:W-:Y:S01]  /*0120*/  CS2R R6, SRZ ;  /* 0x0000000000067805 */ /* 0x000fe2000001ff00 */
[----:B--2---:R-:W-:Y:S02]  /*0130*/  IMAD.U32 R4, RZ, RZ, UR4 ;  /* 0x00000004ff047e24 */ /* 0x004fe4000f8e00ff */
[----:B0-----:R-:W-:-:S07]  /*0140*/  IMAD.U32 R5, RZ, RZ, UR5 ;  /* 0x00000005ff057e24 */ /* 0x001fce000f8e00ff */
[----:B------:R-:W-:-:S07]  /*0150*/  LEPC R20, `(.L_x_2) ;  /* 0x000000001014794e */ /* 0x000fce0000000000 */
[----:B-1----:R-:W-:Y:S05]  /*0160*/  CALL.ABS.NOINC R8 ;  /* 0x0000000008007343 */ /* 0x002fea0003c00000 */
.L_x_2:
[----:B------:R-:W0:Y:S01]  /*0170*/  LDC.64 R2, c[0x4][R2] ;  /* 0x0100000002027b82 */ /* 0x000e220000000a00 */
[----:B------:R-:W1:Y:S01]  /*0180*/  LDCU.64 UR4, c[0x4][0x8] ;  /* 0x01000100ff0477ac */ /* 0x000e620008000a00 */
[----:B------:R-:W-:Y:S01]  /*0190*/  CS2R R6, SRZ ;  /* 0x0000000000067805 */ /* 0x000fe2000001ff00 */
[----:B-1----:R-:W-:Y:S02]  /*01a0*/  IMAD.U32 R4, RZ, RZ, UR4 ;  /* 0x00000004ff047e24 */ /* 0x002fe4000f8e00ff */
[----:B------:R-:W-:-:S07]  /*01b0*/  IMAD.U32 R5, RZ, RZ, UR5 ;  /* 0x00000005ff057e24 */ /* 0x000fce000f8e00ff */
[----:B------:R-:W-:-:S07]  /*01c0*/  LEPC R20, `(.L_x_3) ;  /* 0x000000001014794e */ /* 0x000fce0000000000 */
[----:B0-----:R-:W-:Y:S05]  /*01d0*/  CALL.ABS.NOINC R2 ;  /* 0x0000000002007343 */ /* 0x001fea0003c00000 */
.L_x_3:
[----:B------:R-:W-:Y:S05]  /*01e0*/  EXIT ;  /* 0x000000000000794d */ /* 0x000fea0003800000 */
.L_x_4:
[----:B------:R-:W-:-:S00]  /*01f0*/  BRA `(.L_x_4) ;  /* 0xfffffffc00fc7947 */ /* 0x000fc0000383ffff */
[----:B------:R-:W-:-:S00]  /*0200*/  NOP ;  /* 0x0000000000007918 */ /* 0x000fc00000000000 */
[----:B------:R-:W-:-:S00]  /*0210*/  NOP ;  /* 0x0000000000007918 */ /* 0x000fc00000000000 */
[----:B------:R-:W-:-:S00]  /*0220*/  NOP ;  /* 0x0000000000007918 */ /* 0x000fc00000000000 */
[----:B------:R-:W-:-:S00]  /*0230*/  NOP ;  /* 0x0000000000007918 */ /* 0x000fc00000000000 */
[----:B------:R-:W-:-:S00]  /*0240*/  NOP ;  /* 0x0000000000007918 */ /* 0x000fc00000000000 */
[----:B------:R-:W-:-:S00]  /*0250*/  NOP ;  /* 0x0000000000007918 */ /* 0x000fc00000000000 */
[----:B------:R-:W-:-:S00]  /*0260*/  NOP ;  /* 0x0000000000007918 */ /* 0x000fc00000000000 */
[----:B------:R-:W-:-:S00]  /*0270*/  NOP ;  /* 0x0000000000007918 */ /* 0x000fc00000000000 */
.L_x_5:


//--------------------- .nv.global.init           --------------------------
	.section	.nv.global.init,"aw",@progbits
.nv.global.init:
	.type		$str$1,@object
	.size		$str$1,($str$2 - $str$1)
$str$1:
        /*0000*/ 	.byte	0x73, 0x74, 0x61, 0x72, 0x74, 0x69, 0x6e, 0x67, 0x20, 0x73, 0x69, 0x6d, 0x70, 0x6c, 0x65, 0x5f
        /*0010*/ 	.byte	0x67, 0x70, 0x75, 0x5f, 0x6b, 0x65, 0x72, 0x6e, 0x65, 0x6c, 0x0a, 0x00
	.type		$str$2,@object
	.size		$str$2,($str - $str$2)
$str$2:
        /*001c*/ 	.byte	0x66, 0x69, 0x6e, 0x69, 0x73, 0x68, 0x69, 0x6e, 0x67, 0x20, 0x73, 0x69, 0x6d, 0x70, 0x6c, 0x65
        /*002c*/ 	.byte	0x5f, 0x67, 0x70, 0x75, 0x5f, 0x6b, 0x65, 0x72, 0x6e, 0x65, 0x6c, 0x0a, 0x00
	.type		$str,@object
	.size		$str,(.L_0 - $str)
$str:
        /*0039*/ 	.byte	0x3c, 0x3d, 0x3d, 0x3d, 0x3d, 0x3d, 0x3d, 0x3d, 0x3d, 0x3d, 0x3d, 0x3d, 0x3d, 0x3d, 0x3d, 0x3d
        /*0049*/ 	.byte	0x3d, 0x3d, 0x3d, 0x3d, 0x3d, 0x3d, 0x3d, 0x3d, 0x3d, 0x3d, 0x3d, 0x3d, 0x3d, 0x3d, 0x3d, 0x3e
        /*0059*/ 	.byte	0x0a, 0x00
.L_0:


//--------------------- .nv.shared.reserved.0     --------------------------
	.section	.nv.shared.reserved.0,"aw",@nobits
	.weak		__nv_reservedSMEM_offset_0_alias
	.size		__nv_reservedSMEM_offset_0_alias, 0, 64
	.other		__nv_reservedSMEM_offset_0_alias,@"STO_CUDA_RESERVED_SHARED STV_DEFAULT"
__nv_reservedSMEM_offset_0_alias:
	.zero		0
	.zero		64


//--------------------- .nv.constant0._Z17simple_gpu_kernelv --------------------------
	.section	.nv.constant0._Z17simple_gpu_kernelv,"a",@progbits
	.sectionflags	@""
	.align	4
.nv.constant0._Z17simple_gpu_kernelv:
	.zero		896


//--------------------- SYMBOLS --------------------------

	.type		.nv.reservedSmem.offset0,@object
	.size		.nv.reservedSmem.offset0,0x4
	.type		vprintf,@function
